//
// Generated by NVIDIA NVVM Compiler
//
// Compiler Build ID: CL-36424714
// Cuda compilation tools, release 13.0, V13.0.88
// Based on NVVM 20.0.0
//

.version 9.0
.target sm_100
.address_size 64

	// .globl	_Z15crisis_scenarioPfS_i

.visible .entry _Z15crisis_scenarioPfS_i(
	.param .u64 .ptr .align 1 _Z15crisis_scenarioPfS_i_param_0,
	.param .u64 .ptr .align 1 _Z15crisis_scenarioPfS_i_param_1,
	.param .u32 _Z15crisis_scenarioPfS_i_param_2
)
{


	ret;

}


// ===== COMPILED SASS (sm_100) =====

	.target	sm_100

	.elftype	@"ET_EXEC"


//--------------------- .note.nv.tkinfo           --------------------------
	.section	.note.nv.tkinfo,"",@"SHT_NOTE"
	.sectionflags	@"SHF_NOTE_NV_TKINFO"
	.tkinfo
        /*0018*/ 	.word	0x00000002
        /*0030*/ 	.string	""
        /*0030*/ 	.string	"ptxas"
        /*0030*/ 	.string	"Cuda compilation tools, release 13.0, V13.0.88"
        /*0030*/ 	.string	"Build cuda_13.0.r13.0/compiler.36424714_0"
        /*0030*/ 	.string	"-arch sm_100 -m 64 "



//--------------------- .note.nv.cuinfo           --------------------------
	.section	.note.nv.cuinfo,"",@"SHT_NOTE"
	.sectionflags	@"SHF_NOTE_NV_CUINFO"
        /*0018*/ 	.short	0x0002
        /*001a*/ 	.short	0x0064
        /*001c*/ 	.short	0x0082
	.zero		2


//--------------------- .nv.info                  --------------------------
	.section	.nv.info,"",@"SHT_CUDA_INFO"
	.align	4


	//----- nvinfo : EIATTR_REGCOUNT
	.align		4
        /*0000*/ 	.byte	0x04, 0x2f
        /*0002*/ 	.short	(.L_1 - .L_0)
	.align		4
.L_0:
        /*0004*/ 	.word	index@(_Z15crisis_scenarioPfS_i)
        /*0008*/ 	.word	0x00000004


	//----- nvinfo : EIATTR_FRAME_SIZE
	.align		4
.L_1:
        /*000c*/ 	.byte	0x04, 0x11
        /*000e*/ 	.short	(.L_3 - .L_2)
	.align		4
.L_2:
        /*0010*/ 	.word	index@(_Z15crisis_scenarioPfS_i)
        /*0014*/ 	.word	0x00000000


	//----- nvinfo : EIATTR_MIN_STACK_SIZE
	.align		4
.L_3:
        /*0018*/ 	.byte	0x04, 0x12
        /*001a*/ 	.short	(.L_5 - .L_4)
	.align		4
.L_4:
        /*001c*/ 	.word	index@(_Z15crisis_scenarioPfS_i)
        /*0020*/ 	.word	0x00000000
.L_5:


//--------------------- .nv.compat                --------------------------
	.section	.nv.compat,"",@"SHT_CUDA_COMPAT_INFO"
	.align	4
        /*0000*/ 	.byte	0x02, 0x09, 0x00, 0x00, 0x02, 0x02, 0x01, 0x00, 0x02, 0x05, 0x05, 0x00, 0x03, 0x07, 0x01, 0x01
        /*0010*/ 	.byte	0x02, 0x03, 0x00, 0x00, 0x02, 0x06, 0x01, 0x00, 0x04, 0x0b, 0x08, 0x00, 0x09, 0x00, 0x00, 0x00
        /*0020*/ 	.byte	0x00, 0x00, 0x00, 0x00


//--------------------- .nv.info._Z15crisis_scenarioPfS_i --------------------------
	.section	.nv.info._Z15crisis_scenarioPfS_i,"",@"SHT_CUDA_INFO"
	.sectionflags	@""
	.align	4


	//----- nvinfo : EIATTR_CUDA_API_VERSION
	.align		4
        /*0000*/ 	.byte	0x04, 0x37
        /*0002*/ 	.short	(.L_7 - .L_6)
.L_6:
        /*0004*/ 	.word	0x00000082


	//----- nvinfo : EIATTR_KPARAM_INFO
	.align		4
.L_7:
        /*0008*/ 	.byte	0x04, 0x17
        /*000a*/ 	.short	(.L_9 - .L_8)
.L_8:
        /*000c*/ 	.word	0x00000000
        /*0010*/ 	.short	0x0002
        /*0012*/ 	.short	0x0010
        /*0014*/ 	.byte	0x00, 0xf0, 0x11, 0x00


	//----- nvinfo : EIATTR_KPARAM_INFO
	.align		4
.L_9:
        /*0018*/ 	.byte	0x04, 0x17
        /*001a*/ 	.short	(.L_11 - .L_10)
.L_10:
        /*001c*/ 	.word	0x00000000
        /*0020*/ 	.short	0x0001
        /*0022*/ 	.short	0x0008
        /*0024*/ 	.byte	0x00, 0xf5, 0x21, 0x00


	//----- nvinfo : EIATTR_KPARAM_INFO
	.align		4
.L_11:
        /*0028*/ 	.byte	0x04, 0x17
        /*002a*/ 	.short	(.L_13 - .L_12)
.L_12:
        /*002c*/ 	.word	0x00000000
        /*0030*/ 	.short	0x0000
        /*0032*/ 	.short	0x0000
        /*0034*/ 	.byte	0x00, 0xf5, 0x21, 0x00


	//----- nvinfo : EIATTR_SPARSE_MMA_MASK
	.align		4
.L_13:
        /*0038*/ 	.byte	0x03, 0x50
        /*003a*/ 	.short	0x0000


	//----- nvinfo : EIATTR_MAXREG_COUNT
	.align		4
        /*003c*/ 	.byte	0x03, 0x1b
        /*003e*/ 	.short	0x00ff


	//----- nvinfo : EIATTR_MERCURY_ISA_VERSION
	.align		4
        /*0040*/ 	.byte	0x03, 0x5f
        /*0042*/ 	.short	0x0101


	//----- nvinfo : EIATTR_VRC_CTA_INIT_COUNT
	.align		4
        /*0044*/ 	.byte	0x02, 0x4a
	.zero		1
	.zero		1


	//----- nvinfo : EIATTR_EXIT_INSTR_OFFSETS
	.align		4
        /*0048*/ 	.byte	0x04, 0x1c
        /*004a*/ 	.short	(.L_15 - .L_14)


	//   ....[0]....
.L_14:
        /*004c*/ 	.word	0x00000010


	//----- nvinfo : EIATTR_CBANK_PARAM_SIZE
	.align		4
.L_15:
        /*0050*/ 	.byte	0x03, 0x19
        /*0052*/ 	.short	0x0014


	//----- nvinfo : EIATTR_PARAM_CBANK
	.align		4
        /*0054*/ 	.byte	0x04, 0x0a
        /*0056*/ 	.short	(.L_17 - .L_16)
	.align		4
.L_16:
        /*0058*/ 	.word	index@(.nv.constant0._Z15crisis_scenarioPfS_i)
        /*005c*/ 	.short	0x0380
        /*005e*/ 	.short	0x0014


	//----- nvinfo : EIATTR_SW_WAR
	.align		4
.L_17:
        /*0060*/ 	.byte	0x04, 0x36
        /*0062*/ 	.short	(.L_19 - .L_18)
.L_18:
        /*0064*/ 	.word	0x00000008
.L_19:


//--------------------- .nv.callgraph             --------------------------
	.section	.nv.callgraph,"",@"SHT_CUDA_CALLGRAPH"
	.align	4
	.sectionentsize	8
	.align		4
        /*0000*/ 	.word	0x00000000
	.align		4
        /*0004*/ 	.word	0xffffffff
	.align		4
        /*0008*/ 	.word	0x00000000
	.align		4
        /*000c*/ 	.word	0xfffffffe
	.align		4
        /*0010*/ 	.word	0x00000000
	.align		4
        /*0014*/ 	.word	0xfffffffd
	.align		4
        /*0018*/ 	.word	0x00000000
	.align		4
        /*001c*/ 	.word	0xfffffffc


//--------------------- .text._Z15crisis_scenarioPfS_i --------------------------
	.section	.text._Z15crisis_scenarioPfS_i,"ax",@progbits
	.align	128
        .global         _Z15crisis_scenarioPfS_i
        .type           _Z15crisis_scenarioPfS_i,@function
        .size           _Z15crisis_scenarioPfS_i,(.L_x_1 - _Z15crisis_scenarioPfS_i)
        .other          _Z15crisis_scenarioPfS_i,@"STO_CUDA_ENTRY STV_DEFAULT"
_Z15crisis_scenarioPfS_i:
.text._Z15crisis_scenarioPfS_i:
[----:B------:R-:W-:Y:S01]  /*0000*/  LDC R1, c[0x0][0x37c] ;  /* 0x0000df00ff017b82 */ /* 0x000fe20000000800 */
[----:B------:R-:W-:Y:S05]  /*0010*/  EXIT ;  /* 0x000000000000794d */ /* 0x000fea0003800000 */
.L_x_0:
[----:B------:R-:W-:-:S00]  /*0020*/  BRA `(.L_x_0) ;  /* 0xfffffffc00fc7947 */ /* 0x000fc0000383ffff */
[----:B------:R-:W-:-:S00]  /*0030*/  NOP ;  /* 0x0000000000007918 */ /* 0x000fc00000000000 */
        /* <DEDUP_REMOVED lines=12> */
.L_x_1:


//--------------------- .nv.shared.reserved.0     --------------------------
	.section	.nv.shared.reserved.0,"aw",@nobits
	.weak		__nv_reservedSMEM_offset_0_alias
	.size		__nv_reservedSMEM_offset_0_alias, 0, 64
	.other		__nv_reservedSMEM_offset_0_alias,@"STO_CUDA_RESERVED_SHARED STV_DEFAULT"
__nv_reservedSMEM_offset_0_alias:
	.zero		0
	.zero		64


//--------------------- .nv.constant0._Z15crisis_scenarioPfS_i --------------------------
	.section	.nv.constant0._Z15crisis_scenarioPfS_i,"a",@progbits
	.sectionflags	@""
	.align	4
.nv.constant0._Z15crisis_scenarioPfS_i:
	.zero		916


//--------------------- SYMBOLS --------------------------

	.type		.nv.reservedSmem.offset0,@object
	.size		.nv.reservedSmem.offset0,0x4
